//
// Generated by NVIDIA NVVM Compiler
//
// Compiler Build ID: CL-36424714
// Cuda compilation tools, release 13.0, V13.0.88
// Based on NVVM 20.0.0
//

.version 9.0
.target sm_100
.address_size 64

	// .globl	_Z6kernelPhS_S_ii

.visible .entry _Z6kernelPhS_S_ii(
	.param .u64 .ptr .align 1 _Z6kernelPhS_S_ii_param_0,
	.param .u64 .ptr .align 1 _Z6kernelPhS_S_ii_param_1,
	.param .u64 .ptr .align 1 _Z6kernelPhS_S_ii_param_2,
	.param .u32 _Z6kernelPhS_S_ii_param_3,
	.param .u32 _Z6kernelPhS_S_ii_param_4
)
{
	.reg .b16 	%rs<3>;
	.reg .b32 	%r<26>;
	.reg .b64 	%rd<14>;

	ld.param.u64 	%rd1, [_Z6kernelPhS_S_ii_param_0];
	ld.param.u64 	%rd2, [_Z6kernelPhS_S_ii_param_1];
	ld.param.u64 	%rd3, [_Z6kernelPhS_S_ii_param_2];
	ld.param.u32 	%r1, [_Z6kernelPhS_S_ii_param_3];
	ld.param.u32 	%r2, [_Z6kernelPhS_S_ii_param_4];
	cvta.to.global.u64 	%rd4, %rd3;
	cvta.to.global.u64 	%rd5, %rd2;
	cvta.to.global.u64 	%rd6, %rd1;
	mov.u32 	%r3, %ctaid.x;
	mov.u32 	%r4, %ntid.x;
	mul.lo.s32 	%r5, %r3, %r4;
	mov.u32 	%r6, %tid.x;
	add.s32 	%r7, %r5, %r6;
	mov.u32 	%r8, %ctaid.y;
	mov.u32 	%r9, %ntid.y;
	mul.lo.s32 	%r10, %r8, %r9;
	mov.u32 	%r11, %tid.y;
	add.s32 	%r12, %r10, %r11;
	shl.b32 	%r13, %r5, 1;
	shl.b32 	%r14, %r6, 1;
	add.s32 	%r15, %r13, %r14;
	shl.b32 	%r16, %r10, 1;
	shl.b32 	%r17, %r11, 1;
	add.s32 	%r18, %r16, %r17;
	mul.lo.s32 	%r19, %r2, %r1;
	mov.u32 	%r20, %nctaid.x;
	mul.lo.s32 	%r21, %r4, %r20;
	mad.lo.s32 	%r22, %r21, %r18, %r15;
	add.s32 	%r23, %r22, %r19;
	cvt.u64.u32 	%rd7, %r23;
	add.s64 	%rd8, %rd6, %rd7;
	ld.global.u8 	%rs1, [%rd8];
	mad.lo.s32 	%r24, %r12, %r20, %r7;
	cvt.u64.u32 	%rd9, %r24;
	add.s64 	%rd10, %rd5, %rd9;
	st.global.u8 	[%rd10], %rs1;
	add.s32 	%r25, %r23, %r19;
	cvt.u64.u32 	%rd11, %r25;
	add.s64 	%rd12, %rd6, %rd11;
	ld.global.u8 	%rs2, [%rd12];
	add.s64 	%rd13, %rd4, %rd9;
	st.global.u8 	[%rd13], %rs2;
	ret;

}


// ===== COMPILED SASS (sm_100) =====

	.target	sm_100

	.elftype	@"ET_EXEC"


//--------------------- .note.nv.tkinfo           --------------------------
	.section	.note.nv.tkinfo,"",@"SHT_NOTE"
	.sectionflags	@"SHF_NOTE_NV_TKINFO"
	.tkinfo
        /*0018*/ 	.word	0x00000002
        /*0030*/ 	.string	""
        /*0030*/ 	.string	"ptxas"
        /*0030*/ 	.string	"Cuda compilation tools, release 13.0, V13.0.88"
        /*0030*/ 	.string	"Build cuda_13.0.r13.0/compiler.36424714_0"
        /*0030*/ 	.string	"-arch sm_100 -m 64 "



//--------------------- .note.nv.cuinfo           --------------------------
	.section	.note.nv.cuinfo,"",@"SHT_NOTE"
	.sectionflags	@"SHF_NOTE_NV_CUINFO"
        /*0018*/ 	.short	0x0002
        /*001a*/ 	.short	0x0064
        /*001c*/ 	.short	0x0082
	.zero		2


//--------------------- .nv.info                  --------------------------
	.section	.nv.info,"",@"SHT_CUDA_INFO"
	.align	4


	//----- nvinfo : EIATTR_REGCOUNT
	.align		4
        /*0000*/ 	.byte	0x04, 0x2f
        /*0002*/ 	.short	(.L_1 - .L_0)
	.align		4
.L_0:
        /*0004*/ 	.word	index@(_Z6kernelPhS_S_ii)
        /*0008*/ 	.word	0x0000000e


	//----- nvinfo : EIATTR_FRAME_SIZE
	.align		4
.L_1:
        /*000c*/ 	.byte	0x04, 0x11
        /*000e*/ 	.short	(.L_3 - .L_2)
	.align		4
.L_2:
        /*0010*/ 	.word	index@(_Z6kernelPhS_S_ii)
        /*0014*/ 	.word	0x00000000


	//----- nvinfo : EIATTR_MIN_STACK_SIZE
	.align		4
.L_3:
        /*0018*/ 	.byte	0x04, 0x12
        /*001a*/ 	.short	(.L_5 - .L_4)
	.align		4
.L_4:
        /*001c*/ 	.word	index@(_Z6kernelPhS_S_ii)
        /*0020*/ 	.word	0x00000000
.L_5:


//--------------------- .nv.compat                --------------------------
	.section	.nv.compat,"",@"SHT_CUDA_COMPAT_INFO"
	.align	4
        /*0000*/ 	.byte	0x02, 0x09, 0x00, 0x00, 0x02, 0x02, 0x01, 0x00, 0x02, 0x05, 0x05, 0x00, 0x03, 0x07, 0x01, 0x01
        /*0010*/ 	.byte	0x02, 0x03, 0x00, 0x00, 0x02, 0x06, 0x01, 0x00, 0x04, 0x0b, 0x08, 0x00, 0x09, 0x00, 0x00, 0x00
        /*0020*/ 	.byte	0x00, 0x00, 0x00, 0x00


//--------------------- .nv.info._Z6kernelPhS_S_ii --------------------------
	.section	.nv.info._Z6kernelPhS_S_ii,"",@"SHT_CUDA_INFO"
	.sectionflags	@""
	.align	4


	//----- nvinfo : EIATTR_CUDA_API_VERSION
	.align		4
        /*0000*/ 	.byte	0x04, 0x37
        /*0002*/ 	.short	(.L_7 - .L_6)
.L_6:
        /*0004*/ 	.word	0x00000082


	//----- nvinfo : EIATTR_KPARAM_INFO
	.align		4
.L_7:
        /*0008*/ 	.byte	0x04, 0x17
        /*000a*/ 	.short	(.L_9 - .L_8)
.L_8:
        /*000c*/ 	.word	0x00000000
        /*0010*/ 	.short	0x0004
        /*0012*/ 	.short	0x001c
        /*0014*/ 	.byte	0x00, 0xf0, 0x11, 0x00


	//----- nvinfo : EIATTR_KPARAM_INFO
	.align		4
.L_9:
        /*0018*/ 	.byte	0x04, 0x17
        /*001a*/ 	.short	(.L_11 - .L_10)
.L_10:
        /*001c*/ 	.word	0x00000000
        /*0020*/ 	.short	0x0003
        /*0022*/ 	.short	0x0018
        /*0024*/ 	.byte	0x00, 0xf0, 0x11, 0x00


	//----- nvinfo : EIATTR_KPARAM_INFO
	.align		4
.L_11:
        /*0028*/ 	.byte	0x04, 0x17
        /*002a*/ 	.short	(.L_13 - .L_12)
.L_12:
        /*002c*/ 	.word	0x00000000
        /*0030*/ 	.short	0x0002
        /*0032*/ 	.short	0x0010
        /*0034*/ 	.byte	0x00, 0xf5, 0x21, 0x00


	//----- nvinfo : EIATTR_KPARAM_INFO
	.align		4
.L_13:
        /*0038*/ 	.byte	0x04, 0x17
        /*003a*/ 	.short	(.L_15 - .L_14)
.L_14:
        /*003c*/ 	.word	0x00000000
        /*0040*/ 	.short	0x0001
        /*0042*/ 	.short	0x0008
        /*0044*/ 	.byte	0x00, 0xf5, 0x21, 0x00


	//----- nvinfo : EIATTR_KPARAM_INFO
	.align		4
.L_15:
        /*0048*/ 	.byte	0x04, 0x17
        /*004a*/ 	.short	(.L_17 - .L_16)
.L_16:
        /*004c*/ 	.word	0x00000000
        /*0050*/ 	.short	0x0000
        /*0052*/ 	.short	0x0000
        /*0054*/ 	.byte	0x00, 0xf5, 0x21, 0x00


	//----- nvinfo : EIATTR_SPARSE_MMA_MASK
	.align		4
.L_17:
        /*0058*/ 	.byte	0x03, 0x50
        /*005a*/ 	.short	0x0000


	//----- nvinfo : EIATTR_MAXREG_COUNT
	.align		4
        /*005c*/ 	.byte	0x03, 0x1b
        /*005e*/ 	.short	0x00ff


	//----- nvinfo : EIATTR_MERCURY_ISA_VERSION
	.align		4
        /*0060*/ 	.byte	0x03, 0x5f
        /*0062*/ 	.short	0x0101


	//----- nvinfo : EIATTR_VRC_CTA_INIT_COUNT
	.align		4
        /*0064*/ 	.byte	0x02, 0x4a
	.zero		1
	.zero		1


	//----- nvinfo : EIATTR_EXIT_INSTR_OFFSETS
	.align		4
        /*0068*/ 	.byte	0x04, 0x1c
        /*006a*/ 	.short	(.L_19 - .L_18)


	//   ....[0]....
.L_18:
        /*006c*/ 	.word	0x00000210


	//----- nvinfo : EIATTR_CBANK_PARAM_SIZE
	.align		4
.L_19:
        /*0070*/ 	.byte	0x03, 0x19
        /*0072*/ 	.short	0x0020


	//----- nvinfo : EIATTR_PARAM_CBANK
	.align		4
        /*0074*/ 	.byte	0x04, 0x0a
        /*0076*/ 	.short	(.L_21 - .L_20)
	.align		4
.L_20:
        /*0078*/ 	.word	index@(.nv.constant0._Z6kernelPhS_S_ii)
        /*007c*/ 	.short	0x0380
        /*007e*/ 	.short	0x0020


	//----- nvinfo : EIATTR_SW_WAR
	.align		4
.L_21:
        /*0080*/ 	.byte	0x04, 0x36
        /*0082*/ 	.short	(.L_23 - .L_22)
.L_22:
        /*0084*/ 	.word	0x00000008
.L_23:


//--------------------- .nv.callgraph             --------------------------
	.section	.nv.callgraph,"",@"SHT_CUDA_CALLGRAPH"
	.align	4
	.sectionentsize	8
	.align		4
        /*0000*/ 	.word	0x00000000
	.align		4
        /*0004*/ 	.word	0xffffffff
	.align		4
        /*0008*/ 	.word	0x00000000
	.align		4
        /*000c*/ 	.word	0xfffffffe
	.align		4
        /*0010*/ 	.word	0x00000000
	.align		4
        /*0014*/ 	.word	0xfffffffd
	.align		4
        /*0018*/ 	.word	0x00000000
	.align		4
        /*001c*/ 	.word	0xfffffffc


//--------------------- .text._Z6kernelPhS_S_ii   --------------------------
	.section	.text._Z6kernelPhS_S_ii,"ax",@progbits
	.align	128
        .global         _Z6kernelPhS_S_ii
        .type           _Z6kernelPhS_S_ii,@function
        .size           _Z6kernelPhS_S_ii,(.L_x_1 - _Z6kernelPhS_S_ii)
        .other          _Z6kernelPhS_S_ii,@"STO_CUDA_ENTRY STV_DEFAULT"
_Z6kernelPhS_S_ii:
.text._Z6kernelPhS_S_ii:
[----:B------:R-:W-:Y:S01]  /*0000*/  LDC R1, c[0x0][0x37c] ;  /* 0x0000df00ff017b82 */ /* 0x000fe20000000800 */
[----:B------:R-:W0:Y:S07]  /*0010*/  S2R R5, SR_TID.X ;  /* 0x0000000000057919 */ /* 0x000e2e0000002100 */
[----:B------:R-:W0:Y:S01]  /*0020*/  LDC R6, c[0x0][0x360] ;  /* 0x0000d800ff067b82 */ /* 0x000e220000000800 */
[----:B------:R-:W1:Y:S01]  /*0030*/  LDCU.128 UR8, c[0x0][0x380] ;  /* 0x00007000ff0877ac */ /* 0x000e620008000c00 */
[----:B------:R-:W2:Y:S06]  /*0040*/  S2R R4, SR_TID.Y ;  /* 0x0000000000047919 */ /* 0x000eac0000002200 */
[----:B------:R-:W0:Y:S08]  /*0050*/  S2UR UR4, SR_CTAID.X ;  /* 0x00000000000479c3 */ /* 0x000e300000002500 */
[----:B------:R-:W2:Y:S08]  /*0060*/  S2UR UR5, SR_CTAID.Y ;  /* 0x00000000000579c3 */ /* 0x000eb00000002600 */
[----:B------:R-:W2:Y:S01]  /*0070*/  LDC R7, c[0x0][0x364] ;  /* 0x0000d900ff077b82 */ /* 0x000ea20000000800 */
[----:B------:R-:W3:Y:S07]  /*0080*/  LDCU UR6, c[0x0][0x370] ;  /* 0x00006e00ff0677ac */ /* 0x000eee0008000800 */
[----:B------:R-:W4:Y:S01]  /*0090*/  LDC.64 R2, c[0x0][0x398] ;  /* 0x0000e600ff027b82 */ /* 0x000f220000000a00 */
[----:B0-----:R-:W-:-:S07]  /*00a0*/  IMAD R0, R6, UR4, R5 ;  /* 0x0000000406007c24 */ /* 0x001fce000f8e0205 */
[----:B------:R-:W0:Y:S01]  /*00b0*/  LDC.64 R10, c[0x0][0x390] ;  /* 0x0000e400ff0a7b82 */ /* 0x000e220000000a00 */
[----:B---3--:R-:W-:Y:S02]  /*00c0*/  IMAD R6, R6, UR6, RZ ;  /* 0x0000000606067c24 */ /* 0x008fe4000f8e02ff */
[----:B--2---:R-:W-:Y:S01]  /*00d0*/  IMAD R7, R7, UR5, R4 ;  /* 0x0000000507077c24 */ /* 0x004fe2000f8e0204 */
[----:B------:R-:W-:Y:S01]  /*00e0*/  SHF.L.U32 R4, R0, 0x1, RZ ;  /* 0x0000000100047819 */ /* 0x000fe200000006ff */
[----:B------:R-:W2:Y:S03]  /*00f0*/  LDCU.64 UR4, c[0x0][0x358] ;  /* 0x00006b00ff0477ac */ /* 0x000ea60008000a00 */
[----:B------:R-:W-:-:S05]  /*0100*/  SHF.L.U32 R5, R7, 0x1, RZ ;  /* 0x0000000107057819 */ /* 0x000fca00000006ff */
[----:B------:R-:W-:-:S04]  /*0110*/  IMAD R4, R5, R6, R4 ;  /* 0x0000000605047224 */ /* 0x000fc800078e0204 */
[----:B----4-:R-:W-:-:S05]  /*0120*/  IMAD R6, R3, R2, R4 ;  /* 0x0000000203067224 */ /* 0x010fca00078e0204 */
[----:B-1----:R-:W-:-:S04]  /*0130*/  IADD3 R4, P0, PT, R6, UR8, RZ ;  /* 0x0000000806047c10 */ /* 0x002fc8000ff1e0ff */
[----:B------:R-:W-:-:S06]  /*0140*/  IADD3.X R5, PT, PT, RZ, UR9, RZ, P0, !PT ;  /* 0x00000009ff057c10 */ /* 0x000fcc00087fe4ff */
[----:B--2---:R-:W2:Y:S01]  /*0150*/  LDG.E.U8 R5, desc[UR4][R4.64] ;  /* 0x0000000404057981 */ /* 0x004ea2000c1e1100 */
[----:B------:R-:W-:Y:S02]  /*0160*/  IMAD R9, R7, UR6, R0 ;  /* 0x0000000607097c24 */ /* 0x000fe4000f8e0200 */
[----:B------:R-:W-:-:S03]  /*0170*/  IMAD R6, R3, R2, R6 ;  /* 0x0000000203067224 */ /* 0x000fc600078e0206 */
[----:B------:R-:W-:Y:S02]  /*0180*/  IADD3 R2, P0, PT, R9, UR10, RZ ;  /* 0x0000000a09027c10 */ /* 0x000fe4000ff1e0ff */
[----:B------:R-:W-:Y:S02]  /*0190*/  IADD3 R6, P1, PT, R6, UR8, RZ ;  /* 0x0000000806067c10 */ /* 0x000fe4000ff3e0ff */
[----:B------:R-:W-:Y:S02]  /*01a0*/  IADD3.X R3, PT, PT, RZ, UR11, RZ, P0, !PT ;  /* 0x0000000bff037c10 */ /* 0x000fe400087fe4ff */
[----:B------:R-:W-:-:S03]  /*01b0*/  IADD3.X R7, PT, PT, RZ, UR9, RZ, P1, !PT ;  /* 0x00000009ff077c10 */ /* 0x000fc60008ffe4ff */
[----:B--2---:R-:W-:Y:S04]  /*01c0*/  STG.E.U8 desc[UR4][R2.64], R5 ;  /* 0x0000000502007986 */ /* 0x004fe8000c101104 */
[----:B------:R-:W2:Y:S01]  /*01d0*/  LDG.E.U8 R7, desc[UR4][R6.64] ;  /* 0x0000000406077981 */ /* 0x000ea2000c1e1100 */
[----:B0-----:R-:W-:-:S04]  /*01e0*/  IADD3 R8, P0, PT, R9, R10, RZ ;  /* 0x0000000a09087210 */ /* 0x001fc80007f1e0ff */
[----:B------:R-:W-:-:S05]  /*01f0*/  IADD3.X R9, PT, PT, RZ, R11, RZ, P0, !PT ;  /* 0x0000000bff097210 */ /* 0x000fca00007fe4ff */
[----:B--2---:R-:W-:Y:S01]  /*0200*/  STG.E.U8 desc[UR4][R8.64], R7 ;  /* 0x0000000708007986 */ /* 0x004fe2000c101104 */
[----:B------:R-:W-:Y:S05]  /*0210*/  EXIT ;  /* 0x000000000000794d */ /* 0x000fea0003800000 */
.L_x_0:
[----:B------:R-:W-:-:S00]  /*0220*/  BRA `(.L_x_0) ;  /* 0xfffffffc00fc7947 */ /* 0x000fc0000383ffff */
[----:B------:R-:W-:-:S00]  /*0230*/  NOP ;  /* 0x0000000000007918 */ /* 0x000fc00000000000 */
        /* <DEDUP_REMOVED lines=12> */
.L_x_1:


//--------------------- .nv.shared.reserved.0     --------------------------
	.section	.nv.shared.reserved.0,"aw",@nobits
	.weak		__nv_reservedSMEM_offset_0_alias
	.size		__nv_reservedSMEM_offset_0_alias, 0, 64
	.other		__nv_reservedSMEM_offset_0_alias,@"STO_CUDA_RESERVED_SHARED STV_DEFAULT"
__nv_reservedSMEM_offset_0_alias:
	.zero		0
	.zero		64


//--------------------- .nv.constant0._Z6kernelPhS_S_ii --------------------------
	.section	.nv.constant0._Z6kernelPhS_S_ii,"a",@progbits
	.sectionflags	@""
	.align	4
.nv.constant0._Z6kernelPhS_S_ii:
	.zero		928


//--------------------- SYMBOLS --------------------------

	.type		.nv.reservedSmem.offset0,@object
	.size		.nv.reservedSmem.offset0,0x4
